//
// Generated by NVIDIA NVVM Compiler
//
// Compiler Build ID: CL-36424714
// Cuda compilation tools, release 13.0, V13.0.88
// Based on NVVM 20.0.0
//

.version 9.0
.target sm_100
.address_size 64

	// .globl	_Z23kernelMultipleMatrixMulPfS_S_i
// _ZZ23kernelMultipleMatrixMulPfS_S_iE7sharedA has been demoted
// _ZZ23kernelMultipleMatrixMulPfS_S_iE7sharedB has been demoted

.visible .entry _Z23kernelMultipleMatrixMulPfS_S_i(
	.param .u64 .ptr .align 1 _Z23kernelMultipleMatrixMulPfS_S_i_param_0,
	.param .u64 .ptr .align 1 _Z23kernelMultipleMatrixMulPfS_S_i_param_1,
	.param .u64 .ptr .align 1 _Z23kernelMultipleMatrixMulPfS_S_i_param_2,
	.param .u32 _Z23kernelMultipleMatrixMulPfS_S_i_param_3
)
{
	.reg .pred 	%p<8>;
	.reg .b32 	%r<77>;
	.reg .b32 	%f<65>;
	.reg .b64 	%rd<29>;
	// demoted variable
	.shared .align 4 .b8 _ZZ23kernelMultipleMatrixMulPfS_S_iE7sharedA[16];
	// demoted variable
	.shared .align 4 .b8 _ZZ23kernelMultipleMatrixMulPfS_S_iE7sharedB[16];
	ld.param.u64 	%rd4, [_Z23kernelMultipleMatrixMulPfS_S_i_param_0];
	ld.param.u64 	%rd5, [_Z23kernelMultipleMatrixMulPfS_S_i_param_1];
	ld.param.u64 	%rd6, [_Z23kernelMultipleMatrixMulPfS_S_i_param_2];
	ld.param.u32 	%r34, [_Z23kernelMultipleMatrixMulPfS_S_i_param_3];
	cvta.to.global.u64 	%rd1, %rd6;
	cvta.to.global.u64 	%rd2, %rd5;
	mov.u32 	%r35, %ctaid.x;
	mov.u32 	%r1, %tid.x;
	mov.u32 	%r2, %tid.y;
	shl.b32 	%r3, %r35, 1;
	add.s32 	%r4, %r3, %r1;
	shr.u32 	%r36, %r34, 31;
	add.s32 	%r37, %r34, %r36;
	shr.s32 	%r5, %r37, 1;
	setp.lt.s32 	%p1, %r34, 2;
	@%p1 bra 	$L__BB0_9;
	cvta.to.global.u64 	%rd7, %rd4;
	mov.u32 	%r39, %ctaid.y;
	shl.b32 	%r40, %r39, 1;
	add.s32 	%r41, %r40, %r2;
	mul.lo.s32 	%r42, %r34, %r41;
	add.s32 	%r6, %r42, %r1;
	shl.b32 	%r43, %r2, 3;
	mov.u32 	%r44, _ZZ23kernelMultipleMatrixMulPfS_S_iE7sharedA;
	add.s32 	%r7, %r44, %r43;
	shl.b32 	%r45, %r1, 2;
	add.s32 	%r8, %r7, %r45;
	mov.u32 	%r46, _ZZ23kernelMultipleMatrixMulPfS_S_iE7sharedB;
	add.s32 	%r10, %r46, %r45;
	add.s32 	%r9, %r10, %r43;
	add.s32 	%r47, %r42, %r4;
	mul.wide.u32 	%rd8, %r47, 4;
	add.s64 	%rd3, %rd7, %rd8;
	add.s32 	%r48, %r5, -1;
	and.b32  	%r11, %r5, 3;
	setp.lt.u32 	%p2, %r48, 3;
	mov.f32 	%f63, 0f00000000;
	mov.b32 	%r76, 0;
	@%p2 bra 	$L__BB0_4;
	and.b32  	%r76, %r5, 1073741820;
	neg.s32 	%r74, %r76;
	add.s32 	%r50, %r2, 6;
	mad.lo.s32 	%r51, %r34, %r50, %r1;
	add.s32 	%r72, %r51, %r3;
	shl.b32 	%r14, %r34, 3;
	add.s32 	%r52, %r2, 4;
	mad.lo.s32 	%r53, %r34, %r52, %r1;
	add.s32 	%r71, %r53, %r3;
	add.s32 	%r54, %r2, 2;
	mad.lo.s32 	%r55, %r34, %r54, %r1;
	add.s32 	%r70, %r55, %r3;
	mad.lo.s32 	%r56, %r2, %r34, %r1;
	add.s32 	%r69, %r56, %r3;
	mov.f32 	%f63, 0f00000000;
	mov.u32 	%r73, %r6;
$L__BB0_3:
	.pragma "nounroll";
	mul.wide.s32 	%rd9, %r73, 4;
	add.s64 	%rd10, %rd2, %rd9;
	ld.global.f32 	%f8, [%rd10];
	st.shared.f32 	[%r8], %f8;
	mul.wide.u32 	%rd11, %r69, 4;
	add.s64 	%rd12, %rd1, %rd11;
	ld.global.f32 	%f9, [%rd12];
	st.shared.f32 	[%r9], %f9;
	bar.sync 	0;
	ld.shared.f32 	%f10, [%r7];
	ld.shared.f32 	%f11, [%r10];
	fma.rn.f32 	%f12, %f10, %f11, %f63;
	ld.shared.f32 	%f13, [%r7+4];
	ld.shared.f32 	%f14, [%r10+8];
	fma.rn.f32 	%f15, %f13, %f14, %f12;
	bar.sync 	0;
	st.global.f32 	[%rd3], %f15;
	ld.global.f32 	%f16, [%rd10+8];
	st.shared.f32 	[%r8], %f16;
	mul.wide.u32 	%rd13, %r70, 4;
	add.s64 	%rd14, %rd1, %rd13;
	ld.global.f32 	%f17, [%rd14];
	st.shared.f32 	[%r9], %f17;
	bar.sync 	0;
	ld.shared.f32 	%f18, [%r7];
	ld.shared.f32 	%f19, [%r10];
	fma.rn.f32 	%f20, %f18, %f19, %f15;
	ld.shared.f32 	%f21, [%r7+4];
	ld.shared.f32 	%f22, [%r10+8];
	fma.rn.f32 	%f23, %f21, %f22, %f20;
	bar.sync 	0;
	st.global.f32 	[%rd3], %f23;
	ld.global.f32 	%f24, [%rd10+16];
	st.shared.f32 	[%r8], %f24;
	mul.wide.u32 	%rd15, %r71, 4;
	add.s64 	%rd16, %rd1, %rd15;
	ld.global.f32 	%f25, [%rd16];
	st.shared.f32 	[%r9], %f25;
	bar.sync 	0;
	ld.shared.f32 	%f26, [%r7];
	ld.shared.f32 	%f27, [%r10];
	fma.rn.f32 	%f28, %f26, %f27, %f23;
	ld.shared.f32 	%f29, [%r7+4];
	ld.shared.f32 	%f30, [%r10+8];
	fma.rn.f32 	%f31, %f29, %f30, %f28;
	bar.sync 	0;
	st.global.f32 	[%rd3], %f31;
	ld.global.f32 	%f32, [%rd10+24];
	st.shared.f32 	[%r8], %f32;
	mul.wide.u32 	%rd17, %r72, 4;
	add.s64 	%rd18, %rd1, %rd17;
	ld.global.f32 	%f33, [%rd18];
	st.shared.f32 	[%r9], %f33;
	bar.sync 	0;
	ld.shared.f32 	%f34, [%r7];
	ld.shared.f32 	%f35, [%r10];
	fma.rn.f32 	%f36, %f34, %f35, %f31;
	ld.shared.f32 	%f37, [%r7+4];
	ld.shared.f32 	%f38, [%r10+8];
	fma.rn.f32 	%f63, %f37, %f38, %f36;
	bar.sync 	0;
	st.global.f32 	[%rd3], %f63;
	add.s32 	%r74, %r74, 4;
	add.s32 	%r73, %r73, 8;
	add.s32 	%r72, %r72, %r14;
	add.s32 	%r71, %r71, %r14;
	add.s32 	%r70, %r70, %r14;
	add.s32 	%r69, %r69, %r14;
	setp.ne.s32 	%p3, %r74, 0;
	@%p3 bra 	$L__BB0_3;
$L__BB0_4:
	setp.eq.s32 	%p4, %r11, 0;
	@%p4 bra 	$L__BB0_9;
	setp.eq.s32 	%p5, %r11, 1;
	@%p5 bra 	$L__BB0_7;
	shl.b32 	%r57, %r76, 1;
	add.s32 	%r58, %r6, %r57;
	mul.wide.s32 	%rd19, %r58, 4;
	add.s64 	%rd20, %rd2, %rd19;
	ld.global.f32 	%f39, [%rd20];
	st.shared.f32 	[%r8], %f39;
	add.s32 	%r59, %r57, %r2;
	mad.lo.s32 	%r60, %r59, %r34, %r4;
	mul.wide.u32 	%rd21, %r60, 4;
	add.s64 	%rd22, %rd1, %rd21;
	ld.global.f32 	%f40, [%rd22];
	st.shared.f32 	[%r9], %f40;
	bar.sync 	0;
	ld.shared.f32 	%f41, [%r7];
	ld.shared.f32 	%f42, [%r10];
	fma.rn.f32 	%f43, %f41, %f42, %f63;
	ld.shared.f32 	%f44, [%r7+4];
	ld.shared.f32 	%f45, [%r10+8];
	fma.rn.f32 	%f46, %f44, %f45, %f43;
	bar.sync 	0;
	st.global.f32 	[%rd3], %f46;
	ld.global.f32 	%f47, [%rd20+8];
	st.shared.f32 	[%r8], %f47;
	add.s32 	%r61, %r59, 2;
	mad.lo.s32 	%r62, %r61, %r34, %r4;
	mul.wide.u32 	%rd23, %r62, 4;
	add.s64 	%rd24, %rd1, %rd23;
	ld.global.f32 	%f48, [%rd24];
	st.shared.f32 	[%r9], %f48;
	bar.sync 	0;
	ld.shared.f32 	%f49, [%r7];
	ld.shared.f32 	%f50, [%r10];
	fma.rn.f32 	%f51, %f49, %f50, %f46;
	ld.shared.f32 	%f52, [%r7+4];
	ld.shared.f32 	%f53, [%r10+8];
	fma.rn.f32 	%f63, %f52, %f53, %f51;
	bar.sync 	0;
	st.global.f32 	[%rd3], %f63;
	sub.s32 	%r63, %r57, %r76;
	add.s32 	%r76, %r63, 2;
$L__BB0_7:
	and.b32  	%r64, %r5, 1;
	setp.eq.b32 	%p6, %r64, 1;
	not.pred 	%p7, %p6;
	@%p7 bra 	$L__BB0_9;
	shl.b32 	%r65, %r76, 1;
	add.s32 	%r66, %r6, %r65;
	mul.wide.s32 	%rd25, %r66, 4;
	add.s64 	%rd26, %rd2, %rd25;
	ld.global.f32 	%f54, [%rd26];
	st.shared.f32 	[%r8], %f54;
	add.s32 	%r67, %r65, %r2;
	mad.lo.s32 	%r68, %r67, %r34, %r4;
	mul.wide.u32 	%rd27, %r68, 4;
	add.s64 	%rd28, %rd1, %rd27;
	ld.global.f32 	%f55, [%rd28];
	st.shared.f32 	[%r9], %f55;
	bar.sync 	0;
	ld.shared.f32 	%f56, [%r7];
	ld.shared.f32 	%f57, [%r10];
	fma.rn.f32 	%f58, %f56, %f57, %f63;
	ld.shared.f32 	%f59, [%r7+4];
	ld.shared.f32 	%f60, [%r10+8];
	fma.rn.f32 	%f61, %f59, %f60, %f58;
	bar.sync 	0;
	st.global.f32 	[%rd3], %f61;
$L__BB0_9:
	ret;

}


// ===== COMPILED SASS (sm_100) =====

	.target	sm_100

	.elftype	@"ET_EXEC"


//--------------------- .note.nv.tkinfo           --------------------------
	.section	.note.nv.tkinfo,"",@"SHT_NOTE"
	.sectionflags	@"SHF_NOTE_NV_TKINFO"
	.tkinfo
        /*0018*/ 	.word	0x00000002
        /*0030*/ 	.string	""
        /*0030*/ 	.string	"ptxas"
        /*0030*/ 	.string	"Cuda compilation tools, release 13.0, V13.0.88"
        /*0030*/ 	.string	"Build cuda_13.0.r13.0/compiler.36424714_0"
        /*0030*/ 	.string	"-arch sm_100 -m 64 "



//--------------------- .note.nv.cuinfo           --------------------------
	.section	.note.nv.cuinfo,"",@"SHT_NOTE"
	.sectionflags	@"SHF_NOTE_NV_CUINFO"
        /*0018*/ 	.short	0x0002
        /*001a*/ 	.short	0x0064
        /*001c*/ 	.short	0x0082
	.zero		2


//--------------------- .nv.info                  --------------------------
	.section	.nv.info,"",@"SHT_CUDA_INFO"
	.align	4


	//----- nvinfo : EIATTR_REGCOUNT
	.align		4
        /*0000*/ 	.byte	0x04, 0x2f
        /*0002*/ 	.short	(.L_1 - .L_0)
	.align		4
.L_0:
        /*0004*/ 	.word	index@(_Z23kernelMultipleMatrixMulPfS_S_i)
        /*0008*/ 	.word	0x00000020


	//----- nvinfo : EIATTR_FRAME_SIZE
	.align		4
.L_1:
        /*000c*/ 	.byte	0x04, 0x11
        /*000e*/ 	.short	(.L_3 - .L_2)
	.align		4
.L_2:
        /*0010*/ 	.word	index@(_Z23kernelMultipleMatrixMulPfS_S_i)
        /*0014*/ 	.word	0x00000000


	//----- nvinfo : EIATTR_MIN_STACK_SIZE
	.align		4
.L_3:
        /*0018*/ 	.byte	0x04, 0x12
        /*001a*/ 	.short	(.L_5 - .L_4)
	.align		4
.L_4:
        /*001c*/ 	.word	index@(_Z23kernelMultipleMatrixMulPfS_S_i)
        /*0020*/ 	.word	0x00000000
.L_5:


//--------------------- .nv.compat                --------------------------
	.section	.nv.compat,"",@"SHT_CUDA_COMPAT_INFO"
	.align	4
        /*0000*/ 	.byte	0x02, 0x09, 0x00, 0x00, 0x02, 0x02, 0x01, 0x00, 0x02, 0x05, 0x05, 0x00, 0x03, 0x07, 0x01, 0x01
        /*0010*/ 	.byte	0x02, 0x03, 0x00, 0x00, 0x02, 0x06, 0x01, 0x00, 0x04, 0x0b, 0x08, 0x00, 0x09, 0x00, 0x00, 0x00
        /*0020*/ 	.byte	0x00, 0x00, 0x00, 0x00


//--------------------- .nv.info._Z23kernelMultipleMatrixMulPfS_S_i --------------------------
	.section	.nv.info._Z23kernelMultipleMatrixMulPfS_S_i,"",@"SHT_CUDA_INFO"
	.sectionflags	@""
	.align	4


	//----- nvinfo : EIATTR_CUDA_API_VERSION
	.align		4
        /*0000*/ 	.byte	0x04, 0x37
        /*0002*/ 	.short	(.L_7 - .L_6)
.L_6:
        /*0004*/ 	.word	0x00000082


	//----- nvinfo : EIATTR_KPARAM_INFO
	.align		4
.L_7:
        /*0008*/ 	.byte	0x04, 0x17
        /*000a*/ 	.short	(.L_9 - .L_8)
.L_8:
        /*000c*/ 	.word	0x00000000
        /*0010*/ 	.short	0x0003
        /*0012*/ 	.short	0x0018
        /*0014*/ 	.byte	0x00, 0xf0, 0x11, 0x00


	//----- nvinfo : EIATTR_KPARAM_INFO
	.align		4
.L_9:
        /*0018*/ 	.byte	0x04, 0x17
        /*001a*/ 	.short	(.L_11 - .L_10)
.L_10:
        /*001c*/ 	.word	0x00000000
        /*0020*/ 	.short	0x0002
        /*0022*/ 	.short	0x0010
        /*0024*/ 	.byte	0x00, 0xf5, 0x21, 0x00


	//----- nvinfo : EIATTR_KPARAM_INFO
	.align		4
.L_11:
        /*0028*/ 	.byte	0x04, 0x17
        /*002a*/ 	.short	(.L_13 - .L_12)
.L_12:
        /*002c*/ 	.word	0x00000000
        /*0030*/ 	.short	0x0001
        /*0032*/ 	.short	0x0008
        /*0034*/ 	.byte	0x00, 0xf5, 0x21, 0x00


	//----- nvinfo : EIATTR_KPARAM_INFO
	.align		4
.L_13:
        /*0038*/ 	.byte	0x04, 0x17
        /*003a*/ 	.short	(.L_15 - .L_14)
.L_14:
        /*003c*/ 	.word	0x00000000
        /*0040*/ 	.short	0x0000
        /*0042*/ 	.short	0x0000
        /*0044*/ 	.byte	0x00, 0xf5, 0x21, 0x00


	//----- nvinfo : EIATTR_SPARSE_MMA_MASK
	.align		4
.L_15:
        /*0048*/ 	.byte	0x03, 0x50
        /*004a*/ 	.short	0x0000


	//----- nvinfo : EIATTR_MAXREG_COUNT
	.align		4
        /*004c*/ 	.byte	0x03, 0x1b
        /*004e*/ 	.short	0x00ff


	//----- nvinfo : EIATTR_NUM_BARRIERS
	.align		4
        /*0050*/ 	.byte	0x02, 0x4c
        /*0052*/ 	.byte	0x01
	.zero		1


	//----- nvinfo : EIATTR_MERCURY_ISA_VERSION
	.align		4
        /*0054*/ 	.byte	0x03, 0x5f
        /*0056*/ 	.short	0x0101


	//----- nvinfo : EIATTR_VRC_CTA_INIT_COUNT
	.align		4
        /*0058*/ 	.byte	0x02, 0x4a
	.zero		1
	.zero		1


	//----- nvinfo : EIATTR_EXIT_INSTR_OFFSETS
	.align		4
        /*005c*/ 	.byte	0x04, 0x1c
        /*005e*/ 	.short	(.L_17 - .L_16)


	//   ....[0]....
.L_16:
        /*0060*/ 	.word	0x00000030


	//   ....[1]....
        /*0064*/ 	.word	0x000006f0


	//   ....[2]....
        /*0068*/ 	.word	0x00000980


	//   ....[3]....
        /*006c*/ 	.word	0x00000ac0


	//----- nvinfo : EIATTR_CBANK_PARAM_SIZE
	.align		4
.L_17:
        /*0070*/ 	.byte	0x03, 0x19
        /*0072*/ 	.short	0x001c


	//----- nvinfo : EIATTR_PARAM_CBANK
	.align		4
        /*0074*/ 	.byte	0x04, 0x0a
        /*0076*/ 	.short	(.L_19 - .L_18)
	.align		4
.L_18:
        /*0078*/ 	.word	index@(.nv.constant0._Z23kernelMultipleMatrixMulPfS_S_i)
        /*007c*/ 	.short	0x0380
        /*007e*/ 	.short	0x001c


	//----- nvinfo : EIATTR_SW_WAR
	.align		4
.L_19:
        /*0080*/ 	.byte	0x04, 0x36
        /*0082*/ 	.short	(.L_21 - .L_20)
.L_20:
        /*0084*/ 	.word	0x00000008
.L_21:


//--------------------- .nv.callgraph             --------------------------
	.section	.nv.callgraph,"",@"SHT_CUDA_CALLGRAPH"
	.align	4
	.sectionentsize	8
	.align		4
        /*0000*/ 	.word	0x00000000
	.align		4
        /*0004*/ 	.word	0xffffffff
	.align		4
        /*0008*/ 	.word	0x00000000
	.align		4
        /*000c*/ 	.word	0xfffffffe
	.align		4
        /*0010*/ 	.word	0x00000000
	.align		4
        /*0014*/ 	.word	0xfffffffd
	.align		4
        /*0018*/ 	.word	0x00000000
	.align		4
        /*001c*/ 	.word	0xfffffffc


//--------------------- .text._Z23kernelMultipleMatrixMulPfS_S_i --------------------------
	.section	.text._Z23kernelMultipleMatrixMulPfS_S_i,"ax",@progbits
	.align	128
        .global         _Z23kernelMultipleMatrixMulPfS_S_i
        .type           _Z23kernelMultipleMatrixMulPfS_S_i,@function
        .size           _Z23kernelMultipleMatrixMulPfS_S_i,(.L_x_4 - _Z23kernelMultipleMatrixMulPfS_S_i)
        .other          _Z23kernelMultipleMatrixMulPfS_S_i,@"STO_CUDA_ENTRY STV_DEFAULT"
_Z23kernelMultipleMatrixMulPfS_S_i:
.text._Z23kernelMultipleMatrixMulPfS_S_i:
[----:B------:R-:W-:Y:S08]  /*0000*/  LDC R1, c[0x0][0x37c] ;  /* 0x0000df00ff017b82 */ /* 0x000ff00000000800 */
[----:B------:R-:W0:Y:S02]  /*0010*/  LDC R0, c[0x0][0x398] ;  /* 0x0000e600ff007b82 */ /* 0x000e240000000800 */
[----:B0-----:R-:W-:-:S13]  /*0020*/  ISETP.GE.AND P0, PT, R0, 0x2, PT ;  /* 0x000000020000780c */ /* 0x001fda0003f06270 */
[----:B------:R-:W-:Y:S05]  /*0030*/  @!P0 EXIT ;  /* 0x000000000000894d */ /* 0x000fea0003800000 */
[----:B------:R-:W0:Y:S01]  /*0040*/  S2R R3, SR_TID.Y ;  /* 0x0000000000037919 */ /* 0x000e220000002200 */
[----:B------:R-:W1:Y:S01]  /*0050*/  S2UR UR6, SR_CgaCtaId ;  /* 0x00000000000679c3 */ /* 0x000e620000008800 */
[----:B------:R-:W-:Y:S01]  /*0060*/  LEA.HI R2, R0, R0, RZ, 0x1 ;  /* 0x0000000000027211 */ /* 0x000fe200078f08ff */
[----:B------:R-:W-:Y:S01]  /*0070*/  UMOV UR4, 0x400 ;  /* 0x0000040000047882 */ /* 0x000fe20000000000 */
[----:B------:R-:W0:Y:S01]  /*0080*/  S2R R4, SR_CTAID.Y ;  /* 0x0000000000047919 */ /* 0x000e220000002600 */
[----:B------:R-:W-:Y:S01]  /*0090*/  UIADD3 UR5, UPT, UPT, UR4, 0x10, URZ ;  /* 0x0000001004057890 */ /* 0x000fe2000fffe0ff */
[----:B------:R-:W-:Y:S01]  /*00a0*/  SHF.R.S32.HI R2, RZ, 0x1, R2 ;  /* 0x00000001ff027819 */ /* 0x000fe20000011402 */
[----:B------:R-:W-:Y:S01]  /*00b0*/  HFMA2 R20, -RZ, RZ, 0, 0 ;  /* 0x00000000ff147431 */ /* 0x000fe200000001ff */
[----:B------:R-:W2:Y:S01]  /*00c0*/  S2R R23, SR_CTAID.X ;  /* 0x0000000000177919 */ /* 0x000ea20000002500 */
[----:B------:R-:W3:Y:S01]  /*00d0*/  LDC.64 R12, c[0x0][0x380] ;  /* 0x0000e000ff0c7b82 */ /* 0x000ee20000000a00 */
[----:B------:R-:W-:Y:S01]  /*00e0*/  IADD3 R6, PT, PT, R2, -0x1, RZ ;  /* 0xffffffff02067810 */ /* 0x000fe20007ffe0ff */
[----:B------:R-:W2:Y:S01]  /*00f0*/  S2R R16, SR_TID.X ;  /* 0x0000000000107919 */ /* 0x000ea20000002100 */
[----:B------:R-:W-:-:S02]  /*0100*/  MOV R10, RZ ;  /* 0x000000ff000a7202 */ /* 0x000fc40000000f00 */
[----:B------:R-:W-:Y:S01]  /*0110*/  ISETP.GE.U32.AND P1, PT, R6, 0x3, PT ;  /* 0x000000030600780c */ /* 0x000fe20003f26070 */
[----:B-1----:R-:W-:Y:S02]  /*0120*/  ULEA UR5, UR6, UR5, 0x18 ;  /* 0x0000000506057291 */ /* 0x002fe4000f8ec0ff */
[----:B------:R-:W-:Y:S01]  /*0130*/  ULEA UR4, UR6, UR4, 0x18 ;  /* 0x0000000406047291 */ /* 0x000fe2000f8ec0ff */
[----:B------:R-:W1:Y:S01]  /*0140*/  LDCU.64 UR6, c[0x0][0x358] ;  /* 0x00006b00ff0677ac */ /* 0x000e620008000a00 */
[----:B0-----:R-:W-:Y:S02]  /*0150*/  LEA R9, R4, R3, 0x1 ;  /* 0x0000000304097211 */ /* 0x001fe400078e08ff */
[----:B------:R-:W-:-:S04]  /*0160*/  LOP3.LUT R4, R2, 0x3, RZ, 0xc0, !PT ;  /* 0x0000000302047812 */ /* 0x000fc800078ec0ff */
[----:B------:R-:W-:Y:S02]  /*0170*/  ISETP.NE.AND P0, PT, R4, RZ, PT ;  /* 0x000000ff0400720c */ /* 0x000fe40003f05270 */
[----:B--2---:R-:W-:Y:S02]  /*0180*/  LEA R5, R23, R16, 0x1 ;  /* 0x0000001017057211 */ /* 0x004fe400078e08ff */
[----:B------:R-:W-:-:S03]  /*0190*/  LEA R8, R16, UR5, 0x2 ;  /* 0x0000000510087c11 */ /* 0x000fc6000f8e10ff */
[CC--:B------:R-:W-:Y:S02]  /*01a0*/  IMAD R7, R9.reuse, R0.reuse, R5 ;  /* 0x0000000009077224 */ /* 0x0c0fe400078e0205 */
[----:B------:R-:W-:Y:S02]  /*01b0*/  IMAD R9, R9, R0, R16 ;  /* 0x0000000009097224 */ /* 0x000fe400078e0210 */
[----:B---3--:R-:W-:Y:S01]  /*01c0*/  IMAD.WIDE.U32 R12, R7, 0x4, R12 ;  /* 0x00000004070c7825 */ /* 0x008fe200078e000c */
[----:B------:R-:W-:-:S03]  /*01d0*/  LEA R7, R3, UR4, 0x3 ;  /* 0x0000000403077c11 */ /* 0x000fc6000f8e18ff */
[----:B------:R-:W-:Y:S01]  /*01e0*/  IMAD R18, R3, 0x8, R8 ;  /* 0x0000000803127824 */ /* 0x000fe200078e0208 */
[----:B------:R-:W-:Y:S01]  /*01f0*/  LEA R11, R16, R7, 0x2 ;  /* 0x00000007100b7211 */ /* 0x000fe200078e10ff */
[----:B-1----:R-:W-:Y:S06]  /*0200*/  @!P1 BRA `(.L_x_0) ;  /* 0x0000000400389947 */ /* 0x002fec0003800000 */
[C---:B------:R-:W-:Y:S01]  /*0210*/  IADD3 R15, PT, PT, R3.reuse, 0x6, RZ ;  /* 0x00000006030f7810 */ /* 0x040fe20007ffe0ff */
[CCC-:B------:R-:W-:Y:S01]  /*0220*/  IMAD R20, R3.reuse, R0.reuse, R16.reuse ;  /* 0x0000000003147224 */ /* 0x1c0fe200078e0210 */
[C---:B------:R-:W-:Y:S02]  /*0230*/  IADD3 R17, PT, PT, R3.reuse, 0x4, RZ ;  /* 0x0000000403117810 */ /* 0x040fe40007ffe0ff */
[----:B------:R-:W-:Y:S01]  /*0240*/  IADD3 R19, PT, PT, R3, 0x2, RZ ;  /* 0x0000000203137810 */ /* 0x000fe20007ffe0ff */
[-CC-:B------:R-:W-:Y:S01]  /*0250*/  IMAD R6, R15, R0.reuse, R16.reuse ;  /* 0x000000000f067224 */ /* 0x180fe200078e0210 */
[----:B------:R-:W-:Y:S01]  /*0260*/  LOP3.LUT R10, R2, 0x3ffffffc, RZ, 0xc0, !PT ;  /* 0x3ffffffc020a7812 */ /* 0x000fe200078ec0ff */
[--C-:B------:R-:W-:Y:S01]  /*0270*/  IMAD R14, R17, R0, R16.reuse ;  /* 0x00000000110e7224 */ /* 0x100fe200078e0210 */
[----:B------:R-:W-:Y:S01]  /*0280*/  LEA R25, R23, R20, 0x1 ;  /* 0x0000001417197211 */ /* 0x000fe200078e08ff */
[----:B------:R-:W-:Y:S01]  /*0290*/  IMAD R16, R19, R0, R16 ;  /* 0x0000000013107224 */ /* 0x000fe200078e0210 */
[C---:B------:R-:W-:Y:S01]  /*02a0*/  LEA R27, R23.reuse, R6, 0x1 ;  /* 0x00000006171b7211 */ /* 0x040fe200078e08ff */
[----:B------:R-:W-:Y:S01]  /*02b0*/  IMAD R21, R23, 0x2, R14 ;  /* 0x0000000217157824 */ /* 0x000fe200078e020e */
[----:B------:R-:W-:-:S02]  /*02c0*/  MOV R20, RZ ;  /* 0x000000ff00147202 */ /* 0x000fc40000000f00 */
[----:B------:R-:W-:Y:S02]  /*02d0*/  LEA R23, R23, R16, 0x1 ;  /* 0x0000001017177211 */ /* 0x000fe400078e08ff */
[----:B------:R-:W-:Y:S02]  /*02e0*/  MOV R19, R9 ;  /* 0x0000000900137202 */ /* 0x000fe40000000f00 */
[----:B------:R-:W-:-:S07]  /*02f0*/  IADD3 R6, PT, PT, -R10, RZ, RZ ;  /* 0x000000ff0a067210 */ /* 0x000fce0007ffe1ff */
.L_x_1:
[----:B0-----:R-:W0:Y:S08]  /*0300*/  LDC.64 R28, c[0x0][0x388] ;  /* 0x0000e200ff1c7b82 */ /* 0x001e300000000a00 */
[----:B------:R-:W1:Y:S01]  /*0310*/  LDC.64 R14, c[0x0][0x390] ;  /* 0x0000e400ff0e7b82 */ /* 0x000e620000000a00 */
[----:B0-----:R-:W-:-:S05]  /*0320*/  IMAD.WIDE R28, R19, 0x4, R28 ;  /* 0x00000004131c7825 */ /* 0x001fca00078e021c */
[----:B------:R-:W2:Y:S01]  /*0330*/  LDG.E R22, desc[UR6][R28.64] ;  /* 0x000000061c167981 */ /* 0x000ea2000c1e1900 */
[----:B-1----:R-:W-:-:S05]  /*0340*/  IMAD.WIDE.U32 R16, R25, 0x4, R14 ;  /* 0x0000000419107825 */ /* 0x002fca00078e000e */
[----:B------:R-:W3:Y:S04]  /*0350*/  LDG.E R24, desc[UR6][R16.64] ;  /* 0x0000000610187981 */ /* 0x000ee8000c1e1900 */
[----:B--2---:R-:W-:Y:S04]  /*0360*/  STS [R11], R22 ;  /* 0x000000160b007388 */ /* 0x004fe80000000800 */
[----:B---3--:R-:W-:Y:S01]  /*0370*/  STS [R18], R24 ;  /* 0x0000001812007388 */ /* 0x008fe20000000800 */
[----:B------:R-:W-:Y:S06]  /*0380*/  BAR.SYNC.DEFER_BLOCKING 0x0 ;  /* 0x0000000000007b1d */ /* 0x000fec0000010000 */
[----:B------:R-:W-:Y:S04]  /*0390*/  LDS R26, [R8] ;  /* 0x00000000081a7984 */ /* 0x000fe80000000800 */
[----:B------:R-:W0:Y:S02]  /*03a0*/  LDS.64 R16, [R7] ;  /* 0x0000000007107984 */ /* 0x000e240000000a00 */
[----:B0-----:R-:W-:-:S02]  /*03b0*/  FFMA R20, R16, R26, R20 ;  /* 0x0000001a10147223 */ /* 0x001fc40000000014 */
[----:B------:R-:W0:Y:S02]  /*03c0*/  LDS R26, [R8+0x8] ;  /* 0x00000800081a7984 */ /* 0x000e240000000800 */
[----:B0-----:R-:W-:Y:S01]  /*03d0*/  FFMA R20, R26, R17, R20 ;  /* 0x000000111a147223 */ /* 0x001fe20000000014 */
[----:B------:R-:W-:Y:S01]  /*03e0*/  BAR.SYNC.DEFER_BLOCKING 0x0 ;  /* 0x0000000000007b1d */ /* 0x000fe20000010000 */
[----:B------:R-:W-:-:S05]  /*03f0*/  IMAD.WIDE.U32 R16, R23, 0x4, R14 ;  /* 0x0000000417107825 */ /* 0x000fca00078e000e */
[----:B------:R-:W-:Y:S04]  /*0400*/  STG.E desc[UR6][R12.64], R20 ;  /* 0x000000140c007986 */ /* 0x000fe8000c101906 */
[----:B------:R-:W2:Y:S04]  /*0410*/  LDG.E R22, desc[UR6][R28.64+0x8] ;  /* 0x000008061c167981 */ /* 0x000ea8000c1e1900 */
        /* <DEDUP_REMOVED lines=26> */
[----:B------:R-:W3:Y:S01]  /*05c0*/  LDG.E R17, desc[UR6][R16.64] ;  /* 0x0000000610117981 */ /* 0x000ee2000c1e1900 */
[----:B------:R-:W-:-:S04]  /*05d0*/  IADD3 R6, PT, PT, R6, 0x4, RZ ;  /* 0x0000000406067810 */ /* 0x000fc80007ffe0ff */
[----:B------:R-:W-:Y:S01]  /*05e0*/  ISETP.NE.AND P1, PT, R6, RZ, PT ;  /* 0x000000ff0600720c */ /* 0x000fe20003f25270 */
[----:B------:R-:W-:Y:S01]  /*05f0*/  VIADD R19, R19, 0x8 ;  /* 0x0000000813137836 */ /* 0x000fe20000000000 */
[C---:B------:R-:W-:Y:S02]  /*0600*/  LEA R27, R0.reuse, R27, 0x3 ;  /* 0x0000001b001b7211 */ /* 0x040fe400078e18ff */
[C---:B------:R-:W-:Y:S02]  /*0610*/  LEA R21, R0.reuse, R21, 0x3 ;  /* 0x0000001500157211 */ /* 0x040fe400078e18ff */
[C---:B------:R-:W-:Y:S02]  /*0620*/  LEA R23, R0.reuse, R23, 0x3 ;  /* 0x0000001700177211 */ /* 0x040fe400078e18ff */
[----:B------:R-:W-:Y:S01]  /*0630*/  LEA R25, R0, R25, 0x3 ;  /* 0x0000001900197211 */ /* 0x000fe200078e18ff */
[----:B--2---:R-:W-:Y:S04]  /*0640*/  STS [R11], R28 ;  /* 0x0000001c0b007388 */ /* 0x004fe80000000800 */
[----:B---3--:R-:W-:Y:S01]  /*0650*/  STS [R18], R17 ;  /* 0x0000001112007388 */ /* 0x008fe20000000800 */
[----:B------:R-:W-:Y:S06]  /*0660*/  BAR.SYNC.DEFER_BLOCKING 0x0 ;  /* 0x0000000000007b1d */ /* 0x000fec0000010000 */
[----:B------:R-:W-:Y:S04]  /*0670*/  LDS R20, [R8] ;  /* 0x0000000008147984 */ /* 0x000fe80000000800 */
[----:B------:R-:W0:Y:S04]  /*0680*/  LDS.64 R14, [R7] ;  /* 0x00000000070e7984 */ /* 0x000e280000000a00 */
[----:B------:R-:W1:Y:S01]  /*0690*/  LDS R24, [R8+0x8] ;  /* 0x0000080008187984 */ /* 0x000e620000000800 */
[----:B0-----:R-:W-:-:S04]  /*06a0*/  FFMA R20, R14, R20, R22 ;  /* 0x000000140e147223 */ /* 0x001fc80000000016 */
[----:B-1----:R-:W-:Y:S01]  /*06b0*/  FFMA R20, R24, R15, R20 ;  /* 0x0000000f18147223 */ /* 0x002fe20000000014 */
[----:B------:R-:W-:Y:S06]  /*06c0*/  BAR.SYNC.DEFER_BLOCKING 0x0 ;  /* 0x0000000000007b1d */ /* 0x000fec0000010000 */
[----:B------:R0:W-:Y:S01]  /*06d0*/  STG.E desc[UR6][R12.64], R20 ;  /* 0x000000140c007986 */ /* 0x0001e2000c101906 */
[----:B------:R-:W-:Y:S05]  /*06e0*/  @P1 BRA `(.L_x_1) ;  /* 0xfffffffc00041947 */ /* 0x000fea000383ffff */
.L_x_0:
[----:B------:R-:W-:Y:S05]  /*06f0*/  @!P0 EXIT ;  /* 0x000000000000894d */ /* 0x000fea0003800000 */
[----:B------:R-:W-:Y:S02]  /*0700*/  ISETP.NE.AND P0, PT, R4, 0x1, PT ;  /* 0x000000010400780c */ /* 0x000fe40003f05270 */
[----:B------:R-:W-:-:S04]  /*0710*/  LOP3.LUT R2, R2, 0x1, RZ, 0xc0, !PT ;  /* 0x0000000102027812 */ /* 0x000fc800078ec0ff */
[----:B------:R-:W-:-:S07]  /*0720*/  ISETP.NE.U32.AND P1, PT, R2, 0x1, PT ;  /* 0x000000010200780c */ /* 0x000fce0003f25070 */
[----:B------:R-:W-:Y:S06]  /*0730*/  @!P0 BRA `(.L_x_2) ;  /* 0x0000000000908947 */ /* 0x000fec0003800000 */
[----:B------:R-:W1:Y:S01]  /*0740*/  LDC.64 R16, c[0x0][0x388] ;  /* 0x0000e200ff107b82 */ /* 0x000e620000000a00 */
[C---:B------:R-:W-:Y:S01]  /*0750*/  LEA R4, R10.reuse, R3, 0x1 ;  /* 0x000000030a047211 */ /* 0x040fe200078e08ff */
[----:B------:R-:W-:-:S04]  /*0760*/  IMAD R19, R10, 0x2, R9 ;  /* 0x000000020a137824 */ /* 0x000fc800078e0209 */
[----:B------:R-:W-:Y:S02]  /*0770*/  IMAD R23, R4, R0, R5 ;  /* 0x0000000004177224 */ /* 0x000fe400078e0205 */
[----:B------:R-:W2:Y:S01]  /*0780*/  LDC.64 R14, c[0x0][0x390] ;  /* 0x0000e400ff0e7b82 */ /* 0x000ea20000000a00 */
[----:B-1----:R-:W-:-:S05]  /*0790*/  IMAD.WIDE R16, R19, 0x4, R16 ;  /* 0x0000000413107825 */ /* 0x002fca00078e0210 */
[----:B------:R-:W3:Y:S01]  /*07a0*/  LDG.E R2, desc[UR6][R16.64] ;  /* 0x0000000610027981 */ /* 0x000ee2000c1e1900 */
[----:B--2---:R-:W-:-:S05]  /*07b0*/  IMAD.WIDE.U32 R22, R23, 0x4, R14 ;  /* 0x0000000417167825 */ /* 0x004fca00078e000e */
[----:B------:R-:W2:Y:S01]  /*07c0*/  LDG.E R19, desc[UR6][R22.64] ;  /* 0x0000000616137981 */ /* 0x000ea2000c1e1900 */
[----:B------:R-:W-:-:S03]  /*07d0*/  IADD3 R4, PT, PT, R4, 0x2, RZ ;  /* 0x0000000204047810 */ /* 0x000fc60007ffe0ff */
[----:B---3--:R-:W-:Y:S04]  /*07e0*/  STS [R11], R2 ;  /* 0x000000020b007388 */ /* 0x008fe80000000800 */
[----:B--2---:R-:W-:Y:S01]  /*07f0*/  STS [R18], R19 ;  /* 0x0000001312007388 */ /* 0x004fe20000000800 */
[----:B------:R-:W-:Y:S06]  /*0800*/  BAR.SYNC.DEFER_BLOCKING 0x0 ;  /* 0x0000000000007b1d */ /* 0x000fec0000010000 */
[----:B------:R-:W-:Y:S04]  /*0810*/  LDS R21, [R8] ;  /* 0x0000000008157984 */ /* 0x000fe80000000800 */
[----:B------:R-:W1:Y:S04]  /*0820*/  LDS.64 R24, [R7] ;  /* 0x0000000007187984 */ /* 0x000e680000000a00 */
[----:B------:R-:W2:Y:S01]  /*0830*/  LDS R27, [R8+0x8] ;  /* 0x00000800081b7984 */ /* 0x000ea20000000800 */
[----:B-1----:R-:W-:Y:S01]  /*0840*/  FFMA R24, R24, R21, R20 ;  /* 0x0000001518187223 */ /* 0x002fe20000000014 */
[----:B------:R-:W-:-:S03]  /*0850*/  IMAD R21, R4, R0, R5 ;  /* 0x0000000004157224 */ /* 0x000fc600078e0205 */
[----:B--2---:R-:W-:Y:S01]  /*0860*/  FFMA R25, R27, R25, R24 ;  /* 0x000000191b197223 */ /* 0x004fe20000000018 */
[----:B------:R-:W-:Y:S01]  /*0870*/  BAR.SYNC.DEFER_BLOCKING 0x0 ;  /* 0x0000000000007b1d */ /* 0x000fe20000010000 */
[----:B------:R-:W-:-:S05]  /*0880*/  IMAD.WIDE.U32 R22, R21, 0x4, R14 ;  /* 0x0000000415167825 */ /* 0x000fca00078e000e */
[----:B------:R-:W-:Y:S04]  /*0890*/  STG.E desc[UR6][R12.64], R25 ;  /* 0x000000190c007986 */ /* 0x000fe8000c101906 */
[----:B------:R-:W2:Y:S04]  /*08a0*/  LDG.E R16, desc[UR6][R16.64+0x8] ;  /* 0x0000080610107981 */ /* 0x000ea8000c1e1900 */
[----:B------:R-:W3:Y:S01]  /*08b0*/  LDG.E R23, desc[UR6][R22.64] ;  /* 0x0000000616177981 */ /* 0x000ee2000c1e1900 */
[----:B------:R-:W-:-:S04]  /*08c0*/  LEA R10, R10, -R10, 0x1 ;  /* 0x8000000a0a0a7211 */ /* 0x000fc800078e08ff */
[----:B------:R-:W-:Y:S01]  /*08d0*/  IADD3 R10, PT, PT, R10, 0x2, RZ ;  /* 0x000000020a0a7810 */ /* 0x000fe20007ffe0ff */
[----:B--2---:R-:W-:Y:S04]  /*08e0*/  STS [R11], R16 ;  /* 0x000000100b007388 */ /* 0x004fe80000000800 */
[----:B---3--:R-:W-:Y:S01]  /*08f0*/  STS [R18], R23 ;  /* 0x0000001712007388 */ /* 0x008fe20000000800 */
[----:B------:R-:W-:Y:S06]  /*0900*/  BAR.SYNC.DEFER_BLOCKING 0x0 ;  /* 0x0000000000007b1d */ /* 0x000fec0000010000 */
[----:B------:R-:W-:Y:S04]  /*0910*/  LDS R2, [R8] ;  /* 0x0000000008027984 */ /* 0x000fe80000000800 */
[----:B------:R-:W1:Y:S04]  /*0920*/  LDS.64 R14, [R7] ;  /* 0x00000000070e7984 */ /* 0x000e680000000a00 */
[----:B------:R-:W0:Y:S01]  /*0930*/  LDS R19, [R8+0x8] ;  /* 0x0000080008137984 */ /* 0x000e220000000800 */
[----:B-1----:R-:W-:-:S04]  /*0940*/  FFMA R2, R14, R2, R25 ;  /* 0x000000020e027223 */ /* 0x002fc80000000019 */
[----:B0-----:R-:W-:Y:S01]  /*0950*/  FFMA R20, R19, R15, R2 ;  /* 0x0000000f13147223 */ /* 0x001fe20000000002 */
[----:B------:R-:W-:Y:S06]  /*0960*/  BAR.SYNC.DEFER_BLOCKING 0x0 ;  /* 0x0000000000007b1d */ /* 0x000fec0000010000 */
[----:B------:R1:W-:Y:S02]  /*0970*/  STG.E desc[UR6][R12.64], R20 ;  /* 0x000000140c007986 */ /* 0x0003e4000c101906 */
.L_x_2:
[----:B------:R-:W-:Y:S05]  /*0980*/  @P1 EXIT ;  /* 0x000000000000194d */ /* 0x000fea0003800000 */
[----:B------:R-:W2:Y:S01]  /*0990*/  LDC.64 R16, c[0x0][0x388] ;  /* 0x0000e200ff107b82 */ /* 0x000ea20000000a00 */
[C---:B------:R-:W-:Y:S02]  /*09a0*/  LEA R3, R10.reuse, R3, 0x1 ;  /* 0x000000030a037211 */ /* 0x040fe400078e08ff */
[----:B------:R-:W-:-:S03]  /*09b0*/  LEA R9, R10, R9, 0x1 ;  /* 0x000000090a097211 */ /* 0x000fc600078e08ff */
[----:B------:R-:W-:Y:S02]  /*09c0*/  IMAD R3, R3, R0, R5 ;  /* 0x0000000003037224 */ /* 0x000fe400078e0205 */
[----:B------:R-:W3:Y:S01]  /*09d0*/  LDC.64 R14, c[0x0][0x390] ;  /* 0x0000e400ff0e7b82 */ /* 0x000ee20000000a00 */
[----:B--2---:R-:W-:-:S06]  /*09e0*/  IMAD.WIDE R16, R9, 0x4, R16 ;  /* 0x0000000409107825 */ /* 0x004fcc00078e0210 */
[----:B------:R-:W2:Y:S01]  /*09f0*/  LDG.E R16, desc[UR6][R16.64] ;  /* 0x0000000610107981 */ /* 0x000ea2000c1e1900 */
[----:B---3--:R-:W-:-:S06]  /*0a00*/  IMAD.WIDE.U32 R14, R3, 0x4, R14 ;  /* 0x00000004030e7825 */ /* 0x008fcc00078e000e */
[----:B------:R-:W3:Y:S04]  /*0a10*/  LDG.E R15, desc[UR6][R14.64] ;  /* 0x000000060e0f7981 */ /* 0x000ee8000c1e1900 */
[----:B--2---:R-:W-:Y:S04]  /*0a20*/  STS [R11], R16 ;  /* 0x000000100b007388 */ /* 0x004fe80000000800 */
[----:B---3--:R-:W-:Y:S01]  /*0a30*/  STS [R18], R15 ;  /* 0x0000000f12007388 */ /* 0x008fe20000000800 */
[----:B------:R-:W-:Y:S06]  /*0a40*/  BAR.SYNC.DEFER_BLOCKING 0x0 ;  /* 0x0000000000007b1d */ /* 0x000fec0000010000 */
[----:B------:R-:W-:Y:S04]  /*0a50*/  LDS R3, [R8] ;  /* 0x0000000008037984 */ /* 0x000fe80000000800 */
[----:B------:R-:W2:Y:S04]  /*0a60*/  LDS.64 R6, [R7] ;  /* 0x0000000007067984 */ /* 0x000ea80000000a00 */
[----:B------:R-:W3:Y:S01]  /*0a70*/  LDS R5, [R8+0x8] ;  /* 0x0000080008057984 */ /* 0x000ee20000000800 */
[----:B--2---:R-:W-:-:S04]  /*0a80*/  FFMA R6, R6, R3, R20 ;  /* 0x0000000306067223 */ /* 0x004fc80000000014 */
[----:B---3--:R-:W-:Y:S01]  /*0a90*/  FFMA R5, R5, R7, R6 ;  /* 0x0000000705057223 */ /* 0x008fe20000000006 */
[----:B------:R-:W-:Y:S06]  /*0aa0*/  BAR.SYNC.DEFER_BLOCKING 0x0 ;  /* 0x0000000000007b1d */ /* 0x000fec0000010000 */
[----:B------:R-:W-:Y:S01]  /*0ab0*/  STG.E desc[UR6][R12.64], R5 ;  /* 0x000000050c007986 */ /* 0x000fe2000c101906 */
[----:B------:R-:W-:Y:S05]  /*0ac0*/  EXIT ;  /* 0x000000000000794d */ /* 0x000fea0003800000 */
.L_x_3:
[----:B------:R-:W-:-:S00]  /*0ad0*/  BRA `(.L_x_3) ;  /* 0xfffffffc00fc7947 */ /* 0x000fc0000383ffff */
[----:B------:R-:W-:-:S00]  /*0ae0*/  NOP ;  /* 0x0000000000007918 */ /* 0x000fc00000000000 */
        /* <DEDUP_REMOVED lines=9> */
.L_x_4:


//--------------------- .nv.shared._Z23kernelMultipleMatrixMulPfS_S_i --------------------------
	.section	.nv.shared._Z23kernelMultipleMatrixMulPfS_S_i,"aw",@nobits
	.sectionflags	@""
	.align	4
.nv.shared._Z23kernelMultipleMatrixMulPfS_S_i:
	.zero		1056


//--------------------- .nv.shared.reserved.0     --------------------------
	.section	.nv.shared.reserved.0,"aw",@nobits
	.weak		__nv_reservedSMEM_offset_0_alias
	.size		__nv_reservedSMEM_offset_0_alias, 0, 64
	.other		__nv_reservedSMEM_offset_0_alias,@"STO_CUDA_RESERVED_SHARED STV_DEFAULT"
__nv_reservedSMEM_offset_0_alias:
	.zero		0
	.zero		64


//--------------------- .nv.constant0._Z23kernelMultipleMatrixMulPfS_S_i --------------------------
	.section	.nv.constant0._Z23kernelMultipleMatrixMulPfS_S_i,"a",@progbits
	.sectionflags	@""
	.align	4
.nv.constant0._Z23kernelMultipleMatrixMulPfS_S_i:
	.zero		924


//--------------------- SYMBOLS --------------------------

	.type		.nv.reservedSmem.offset0,@object
	.size		.nv.reservedSmem.offset0,0x4
	.type		.nv.reservedSmem.cap,@object
	.size		.nv.reservedSmem.cap,0x4
